//
// Generated by NVIDIA NVVM Compiler
//
// Compiler Build ID: CL-36424714
// Cuda compilation tools, release 13.0, V13.0.88
// Based on NVVM 20.0.0
//

.version 9.0
.target sm_100
.address_size 64

	// .globl	_Z14vectorAdd_FP32PfS_S_i

.visible .entry _Z14vectorAdd_FP32PfS_S_i(
	.param .u64 .ptr .align 1 _Z14vectorAdd_FP32PfS_S_i_param_0,
	.param .u64 .ptr .align 1 _Z14vectorAdd_FP32PfS_S_i_param_1,
	.param .u64 .ptr .align 1 _Z14vectorAdd_FP32PfS_S_i_param_2,
	.param .u32 _Z14vectorAdd_FP32PfS_S_i_param_3
)
{
	.reg .pred 	%p<2>;
	.reg .b32 	%r<6>;
	.reg .b32 	%f<4>;
	.reg .b64 	%rd<11>;

	ld.param.u64 	%rd1, [_Z14vectorAdd_FP32PfS_S_i_param_0];
	ld.param.u64 	%rd2, [_Z14vectorAdd_FP32PfS_S_i_param_1];
	ld.param.u64 	%rd3, [_Z14vectorAdd_FP32PfS_S_i_param_2];
	ld.param.u32 	%r2, [_Z14vectorAdd_FP32PfS_S_i_param_3];
	mov.u32 	%r3, %ctaid.x;
	mov.u32 	%r4, %ntid.x;
	mov.u32 	%r5, %tid.x;
	mad.lo.s32 	%r1, %r3, %r4, %r5;
	setp.ge.s32 	%p1, %r1, %r2;
	@%p1 bra 	$L__BB0_2;
	cvta.to.global.u64 	%rd4, %rd1;
	cvta.to.global.u64 	%rd5, %rd2;
	cvta.to.global.u64 	%rd6, %rd3;
	mul.wide.s32 	%rd7, %r1, 4;
	add.s64 	%rd8, %rd4, %rd7;
	ld.global.f32 	%f1, [%rd8];
	add.s64 	%rd9, %rd5, %rd7;
	ld.global.f32 	%f2, [%rd9];
	add.f32 	%f3, %f1, %f2;
	add.s64 	%rd10, %rd6, %rd7;
	st.global.f32 	[%rd10], %f3;
$L__BB0_2:
	ret;

}
	// .globl	_Z14vectorAdd_FP16P6__halfS0_S0_i
.visible .entry _Z14vectorAdd_FP16P6__halfS0_S0_i(
	.param .u64 .ptr .align 1 _Z14vectorAdd_FP16P6__halfS0_S0_i_param_0,
	.param .u64 .ptr .align 1 _Z14vectorAdd_FP16P6__halfS0_S0_i_param_1,
	.param .u64 .ptr .align 1 _Z14vectorAdd_FP16P6__halfS0_S0_i_param_2,
	.param .u32 _Z14vectorAdd_FP16P6__halfS0_S0_i_param_3
)
{
	.reg .pred 	%p<2>;
	.reg .b16 	%rs<4>;
	.reg .b32 	%r<6>;
	.reg .b64 	%rd<11>;

	ld.param.u64 	%rd1, [_Z14vectorAdd_FP16P6__halfS0_S0_i_param_0];
	ld.param.u64 	%rd2, [_Z14vectorAdd_FP16P6__halfS0_S0_i_param_1];
	ld.param.u64 	%rd3, [_Z14vectorAdd_FP16P6__halfS0_S0_i_param_2];
	ld.param.u32 	%r2, [_Z14vectorAdd_FP16P6__halfS0_S0_i_param_3];
	mov.u32 	%r3, %ctaid.x;
	mov.u32 	%r4, %ntid.x;
	mov.u32 	%r5, %tid.x;
	mad.lo.s32 	%r1, %r3, %r4, %r5;
	setp.ge.s32 	%p1, %r1, %r2;
	@%p1 bra 	$L__BB1_2;
	cvta.to.global.u64 	%rd4, %rd1;
	cvta.to.global.u64 	%rd5, %rd2;
	cvta.to.global.u64 	%rd6, %rd3;
	mul.wide.s32 	%rd7, %r1, 2;
	add.s64 	%rd8, %rd4, %rd7;
	ld.global.u16 	%rs2, [%rd8];
	add.s64 	%rd9, %rd5, %rd7;
	ld.global.u16 	%rs3, [%rd9];
	// begin inline asm
	{add.f16 %rs1,%rs2,%rs3;
}
	// end inline asm
	add.s64 	%rd10, %rd6, %rd7;
	st.global.u16 	[%rd10], %rs1;
$L__BB1_2:
	ret;

}
	// .globl	_Z20convert_fp32_to_fp16PfP6__halfi
.visible .entry _Z20convert_fp32_to_fp16PfP6__halfi(
	.param .u64 .ptr .align 1 _Z20convert_fp32_to_fp16PfP6__halfi_param_0,
	.param .u64 .ptr .align 1 _Z20convert_fp32_to_fp16PfP6__halfi_param_1,
	.param .u32 _Z20convert_fp32_to_fp16PfP6__halfi_param_2
)
{
	.reg .pred 	%p<2>;
	.reg .b16 	%rs<2>;
	.reg .b32 	%r<6>;
	.reg .b32 	%f<2>;
	.reg .b64 	%rd<9>;

	ld.param.u64 	%rd1, [_Z20convert_fp32_to_fp16PfP6__halfi_param_0];
	ld.param.u64 	%rd2, [_Z20convert_fp32_to_fp16PfP6__halfi_param_1];
	ld.param.u32 	%r2, [_Z20convert_fp32_to_fp16PfP6__halfi_param_2];
	mov.u32 	%r3, %ctaid.x;
	mov.u32 	%r4, %ntid.x;
	mov.u32 	%r5, %tid.x;
	mad.lo.s32 	%r1, %r3, %r4, %r5;
	setp.ge.s32 	%p1, %r1, %r2;
	@%p1 bra 	$L__BB2_2;
	cvta.to.global.u64 	%rd3, %rd1;
	cvta.to.global.u64 	%rd4, %rd2;
	mul.wide.s32 	%rd5, %r1, 4;
	add.s64 	%rd6, %rd3, %rd5;
	ld.global.f32 	%f1, [%rd6];
	// begin inline asm
	{  cvt.rn.f16.f32 %rs1, %f1;}

	// end inline asm
	mul.wide.s32 	%rd7, %r1, 2;
	add.s64 	%rd8, %rd4, %rd7;
	st.global.u16 	[%rd8], %rs1;
$L__BB2_2:
	ret;

}


// ===== COMPILED SASS (sm_100) =====

	.target	sm_100

	.elftype	@"ET_EXEC"


//--------------------- .note.nv.tkinfo           --------------------------
	.section	.note.nv.tkinfo,"",@"SHT_NOTE"
	.sectionflags	@"SHF_NOTE_NV_TKINFO"
	.tkinfo
        /*0018*/ 	.word	0x00000002
        /*0030*/ 	.string	""
        /*0030*/ 	.string	"ptxas"
        /*0030*/ 	.string	"Cuda compilation tools, release 13.0, V13.0.88"
        /*0030*/ 	.string	"Build cuda_13.0.r13.0/compiler.36424714_0"
        /*0030*/ 	.string	"-arch sm_100 -m 64 "



//--------------------- .note.nv.cuinfo           --------------------------
	.section	.note.nv.cuinfo,"",@"SHT_NOTE"
	.sectionflags	@"SHF_NOTE_NV_CUINFO"
        /*0018*/ 	.short	0x0002
        /*001a*/ 	.short	0x0064
        /*001c*/ 	.short	0x0082
	.zero		2


//--------------------- .nv.info                  --------------------------
	.section	.nv.info,"",@"SHT_CUDA_INFO"
	.align	4


	//----- nvinfo : EIATTR_REGCOUNT
	.align		4
        /*0000*/ 	.byte	0x04, 0x2f
        /*0002*/ 	.short	(.L_1 - .L_0)
	.align		4
.L_0:
        /*0004*/ 	.word	index@(_Z14vectorAdd_FP32PfS_S_i)
        /*0008*/ 	.word	0x0000000c


	//----- nvinfo : EIATTR_FRAME_SIZE
	.align		4
.L_1:
        /*000c*/ 	.byte	0x04, 0x11
        /*000e*/ 	.short	(.L_3 - .L_2)
	.align		4
.L_2:
        /*0010*/ 	.word	index@(_Z14vectorAdd_FP32PfS_S_i)
        /*0014*/ 	.word	0x00000000


	//----- nvinfo : EIATTR_REGCOUNT
	.align		4
.L_3:
        /*0018*/ 	.byte	0x04, 0x2f
        /*001a*/ 	.short	(.L_5 - .L_4)
	.align		4
.L_4:
        /*001c*/ 	.word	index@(_Z14vectorAdd_FP16P6__halfS0_S0_i)
        /*0020*/ 	.word	0x0000000c


	//----- nvinfo : EIATTR_FRAME_SIZE
	.align		4
.L_5:
        /*0024*/ 	.byte	0x04, 0x11
        /*0026*/ 	.short	(.L_7 - .L_6)
	.align		4
.L_6:
        /*0028*/ 	.word	index@(_Z14vectorAdd_FP16P6__halfS0_S0_i)
        /*002c*/ 	.word	0x00000000


	//----- nvinfo : EIATTR_REGCOUNT
	.align		4
.L_7:
        /*0030*/ 	.byte	0x04, 0x2f
        /*0032*/ 	.short	(.L_9 - .L_8)
	.align		4
.L_8:
        /*0034*/ 	.word	index@(_Z20convert_fp32_to_fp16PfP6__halfi)
        /*0038*/ 	.word	0x0000000a


	//----- nvinfo : EIATTR_FRAME_SIZE
	.align		4
.L_9:
        /*003c*/ 	.byte	0x04, 0x11
        /*003e*/ 	.short	(.L_11 - .L_10)
	.align		4
.L_10:
        /*0040*/ 	.word	index@(_Z20convert_fp32_to_fp16PfP6__halfi)
        /*0044*/ 	.word	0x00000000


	//----- nvinfo : EIATTR_MIN_STACK_SIZE
	.align		4
.L_11:
        /*0048*/ 	.byte	0x04, 0x12
        /*004a*/ 	.short	(.L_13 - .L_12)
	.align		4
.L_12:
        /*004c*/ 	.word	index@(_Z20convert_fp32_to_fp16PfP6__halfi)
        /*0050*/ 	.word	0x00000000


	//----- nvinfo : EIATTR_MIN_STACK_SIZE
	.align		4
.L_13:
        /*0054*/ 	.byte	0x04, 0x12
        /*0056*/ 	.short	(.L_15 - .L_14)
	.align		4
.L_14:
        /*0058*/ 	.word	index@(_Z14vectorAdd_FP16P6__halfS0_S0_i)
        /*005c*/ 	.word	0x00000000


	//----- nvinfo : EIATTR_MIN_STACK_SIZE
	.align		4
.L_15:
        /*0060*/ 	.byte	0x04, 0x12
        /*0062*/ 	.short	(.L_17 - .L_16)
	.align		4
.L_16:
        /*0064*/ 	.word	index@(_Z14vectorAdd_FP32PfS_S_i)
        /*0068*/ 	.word	0x00000000
.L_17:


//--------------------- .nv.compat                --------------------------
	.section	.nv.compat,"",@"SHT_CUDA_COMPAT_INFO"
	.align	4
        /*0000*/ 	.byte	0x02, 0x09, 0x00, 0x00, 0x02, 0x02, 0x01, 0x00, 0x02, 0x05, 0x05, 0x00, 0x03, 0x07, 0x01, 0x01
        /*0010*/ 	.byte	0x02, 0x03, 0x00, 0x00, 0x02, 0x06, 0x01, 0x00, 0x04, 0x0b, 0x08, 0x00, 0x09, 0x00, 0x00, 0x00
        /*0020*/ 	.byte	0x00, 0x00, 0x00, 0x00


//--------------------- .nv.info._Z20convert_fp32_to_fp16PfP6__halfi --------------------------
	.section	.nv.info._Z20convert_fp32_to_fp16PfP6__halfi,"",@"SHT_CUDA_INFO"
	.sectionflags	@""
	.align	4


	//----- nvinfo : EIATTR_CUDA_API_VERSION
	.align		4
        /*0000*/ 	.byte	0x04, 0x37
        /*0002*/ 	.short	(.L_19 - .L_18)
.L_18:
        /*0004*/ 	.word	0x00000082


	//----- nvinfo : EIATTR_KPARAM_INFO
	.align		4
.L_19:
        /*0008*/ 	.byte	0x04, 0x17
        /*000a*/ 	.short	(.L_21 - .L_20)
.L_20:
        /*000c*/ 	.word	0x00000000
        /*0010*/ 	.short	0x0002
        /*0012*/ 	.short	0x0010
        /*0014*/ 	.byte	0x00, 0xf0, 0x11, 0x00


	//----- nvinfo : EIATTR_KPARAM_INFO
	.align		4
.L_21:
        /*0018*/ 	.byte	0x04, 0x17
        /*001a*/ 	.short	(.L_23 - .L_22)
.L_22:
        /*001c*/ 	.word	0x00000000
        /*0020*/ 	.short	0x0001
        /*0022*/ 	.short	0x0008
        /*0024*/ 	.byte	0x00, 0xf5, 0x21, 0x00


	//----- nvinfo : EIATTR_KPARAM_INFO
	.align		4
.L_23:
        /*0028*/ 	.byte	0x04, 0x17
        /*002a*/ 	.short	(.L_25 - .L_24)
.L_24:
        /*002c*/ 	.word	0x00000000
        /*0030*/ 	.short	0x0000
        /*0032*/ 	.short	0x0000
        /*0034*/ 	.byte	0x00, 0xf5, 0x21, 0x00


	//----- nvinfo : EIATTR_SPARSE_MMA_MASK
	.align		4
.L_25:
        /*0038*/ 	.byte	0x03, 0x50
        /*003a*/ 	.short	0x0000


	//----- nvinfo : EIATTR_MAXREG_COUNT
	.align		4
        /*003c*/ 	.byte	0x03, 0x1b
        /*003e*/ 	.short	0x00ff


	//----- nvinfo : EIATTR_MERCURY_ISA_VERSION
	.align		4
        /*0040*/ 	.byte	0x03, 0x5f
        /*0042*/ 	.short	0x0101


	//----- nvinfo : EIATTR_VRC_CTA_INIT_COUNT
	.align		4
        /*0044*/ 	.byte	0x02, 0x4a
	.zero		1
	.zero		1


	//----- nvinfo : EIATTR_EXIT_INSTR_OFFSETS
	.align		4
        /*0048*/ 	.byte	0x04, 0x1c
        /*004a*/ 	.short	(.L_27 - .L_26)


	//   ....[0]....
.L_26:
        /*004c*/ 	.word	0x00000070


	//   ....[1]....
        /*0050*/ 	.word	0x00000100


	//----- nvinfo : EIATTR_CBANK_PARAM_SIZE
	.align		4
.L_27:
        /*0054*/ 	.byte	0x03, 0x19
        /*0056*/ 	.short	0x0014


	//----- nvinfo : EIATTR_PARAM_CBANK
	.align		4
        /*0058*/ 	.byte	0x04, 0x0a
        /*005a*/ 	.short	(.L_29 - .L_28)
	.align		4
.L_28:
        /*005c*/ 	.word	index@(.nv.constant0._Z20convert_fp32_to_fp16PfP6__halfi)
        /*0060*/ 	.short	0x0380
        /*0062*/ 	.short	0x0014


	//----- nvinfo : EIATTR_SW_WAR
	.align		4
.L_29:
        /*0064*/ 	.byte	0x04, 0x36
        /*0066*/ 	.short	(.L_31 - .L_30)
.L_30:
        /*0068*/ 	.word	0x00000008
.L_31:


//--------------------- .nv.info._Z14vectorAdd_FP16P6__halfS0_S0_i --------------------------
	.section	.nv.info._Z14vectorAdd_FP16P6__halfS0_S0_i,"",@"SHT_CUDA_INFO"
	.sectionflags	@""
	.align	4


	//----- nvinfo : EIATTR_CUDA_API_VERSION
	.align		4
        /*0000*/ 	.byte	0x04, 0x37
        /*0002*/ 	.short	(.L_33 - .L_32)
.L_32:
        /*0004*/ 	.word	0x00000082


	//----- nvinfo : EIATTR_KPARAM_INFO
	.align		4
.L_33:
        /*0008*/ 	.byte	0x04, 0x17
        /*000a*/ 	.short	(.L_35 - .L_34)
.L_34:
        /*000c*/ 	.word	0x00000000
        /*0010*/ 	.short	0x0003
        /*0012*/ 	.short	0x0018
        /*0014*/ 	.byte	0x00, 0xf0, 0x11, 0x00


	//----- nvinfo : EIATTR_KPARAM_INFO
	.align		4
.L_35:
        /*0018*/ 	.byte	0x04, 0x17
        /*001a*/ 	.short	(.L_37 - .L_36)
.L_36:
        /*001c*/ 	.word	0x00000000
        /*0020*/ 	.short	0x0002
        /*0022*/ 	.short	0x0010
        /*0024*/ 	.byte	0x00, 0xf5, 0x21, 0x00


	//----- nvinfo : EIATTR_KPARAM_INFO
	.align		4
.L_37:
        /*0028*/ 	.byte	0x04, 0x17
        /*002a*/ 	.short	(.L_39 - .L_38)
.L_38:
        /*002c*/ 	.word	0x00000000
        /*0030*/ 	.short	0x0001
        /*0032*/ 	.short	0x0008
        /*0034*/ 	.byte	0x00, 0xf5, 0x21, 0x00


	//----- nvinfo : EIATTR_KPARAM_INFO
	.align		4
.L_39:
        /*0038*/ 	.byte	0x04, 0x17
        /*003a*/ 	.short	(.L_41 - .L_40)
.L_40:
        /*003c*/ 	.word	0x00000000
        /*0040*/ 	.short	0x0000
        /*0042*/ 	.short	0x0000
        /*0044*/ 	.byte	0x00, 0xf5, 0x21, 0x00


	//----- nvinfo : EIATTR_SPARSE_MMA_MASK
	.align		4
.L_41:
        /*0048*/ 	.byte	0x03, 0x50
        /*004a*/ 	.short	0x0000


	//----- nvinfo : EIATTR_MAXREG_COUNT
	.align		4
        /*004c*/ 	.byte	0x03, 0x1b
        /*004e*/ 	.short	0x00ff


	//----- nvinfo : EIATTR_MERCURY_ISA_VERSION
	.align		4
        /*0050*/ 	.byte	0x03, 0x5f
        /*0052*/ 	.short	0x0101


	//----- nvinfo : EIATTR_VRC_CTA_INIT_COUNT
	.align		4
        /*0054*/ 	.byte	0x02, 0x4a
	.zero		1
	.zero		1


	//----- nvinfo : EIATTR_EXIT_INSTR_OFFSETS
	.align		4
        /*0058*/ 	.byte	0x04, 0x1c
        /*005a*/ 	.short	(.L_43 - .L_42)


	//   ....[0]....
.L_42:
        /*005c*/ 	.word	0x00000070


	//   ....[1]....
        /*0060*/ 	.word	0x00000130


	//----- nvinfo : EIATTR_CBANK_PARAM_SIZE
	.align		4
.L_43:
        /*0064*/ 	.byte	0x03, 0x19
        /*0066*/ 	.short	0x001c


	//----- nvinfo : EIATTR_PARAM_CBANK
	.align		4
        /*0068*/ 	.byte	0x04, 0x0a
        /*006a*/ 	.short	(.L_45 - .L_44)
	.align		4
.L_44:
        /*006c*/ 	.word	index@(.nv.constant0._Z14vectorAdd_FP16P6__halfS0_S0_i)
        /*0070*/ 	.short	0x0380
        /*0072*/ 	.short	0x001c


	//----- nvinfo : EIATTR_SW_WAR
	.align		4
.L_45:
        /*0074*/ 	.byte	0x04, 0x36
        /*0076*/ 	.short	(.L_47 - .L_46)
.L_46:
        /*0078*/ 	.word	0x00000008
.L_47:


//--------------------- .nv.info._Z14vectorAdd_FP32PfS_S_i --------------------------
	.section	.nv.info._Z14vectorAdd_FP32PfS_S_i,"",@"SHT_CUDA_INFO"
	.sectionflags	@""
	.align	4


	//----- nvinfo : EIATTR_CUDA_API_VERSION
	.align		4
        /*0000*/ 	.byte	0x04, 0x37
        /*0002*/ 	.short	(.L_49 - .L_48)
.L_48:
        /*0004*/ 	.word	0x00000082


	//----- nvinfo : EIATTR_KPARAM_INFO
	.align		4
.L_49:
        /*0008*/ 	.byte	0x04, 0x17
        /*000a*/ 	.short	(.L_51 - .L_50)
.L_50:
        /*000c*/ 	.word	0x00000000
        /*0010*/ 	.short	0x0003
        /*0012*/ 	.short	0x0018
        /*0014*/ 	.byte	0x00, 0xf0, 0x11, 0x00


	//----- nvinfo : EIATTR_KPARAM_INFO
	.align		4
.L_51:
        /*0018*/ 	.byte	0x04, 0x17
        /*001a*/ 	.short	(.L_53 - .L_52)
.L_52:
        /*001c*/ 	.word	0x00000000
        /*0020*/ 	.short	0x0002
        /*0022*/ 	.short	0x0010
        /*0024*/ 	.byte	0x00, 0xf5, 0x21, 0x00


	//----- nvinfo : EIATTR_KPARAM_INFO
	.align		4
.L_53:
        /*0028*/ 	.byte	0x04, 0x17
        /*002a*/ 	.short	(.L_55 - .L_54)
.L_54:
        /*002c*/ 	.word	0x00000000
        /*0030*/ 	.short	0x0001
        /*0032*/ 	.short	0x0008
        /*0034*/ 	.byte	0x00, 0xf5, 0x21, 0x00


	//----- nvinfo : EIATTR_KPARAM_INFO
	.align		4
.L_55:
        /*0038*/ 	.byte	0x04, 0x17
        /*003a*/ 	.short	(.L_57 - .L_56)
.L_56:
        /*003c*/ 	.word	0x00000000
        /*0040*/ 	.short	0x0000
        /*0042*/ 	.short	0x0000
        /*0044*/ 	.byte	0x00, 0xf5, 0x21, 0x00


	//----- nvinfo : EIATTR_SPARSE_MMA_MASK
	.align		4
.L_57:
        /*0048*/ 	.byte	0x03, 0x50
        /*004a*/ 	.short	0x0000


	//----- nvinfo : EIATTR_MAXREG_COUNT
	.align		4
        /*004c*/ 	.byte	0x03, 0x1b
        /*004e*/ 	.short	0x00ff


	//----- nvinfo : EIATTR_MERCURY_ISA_VERSION
	.align		4
        /*0050*/ 	.byte	0x03, 0x5f
        /*0052*/ 	.short	0x0101


	//----- nvinfo : EIATTR_VRC_CTA_INIT_COUNT
	.align		4
        /*0054*/ 	.byte	0x02, 0x4a
	.zero		1
	.zero		1


	//----- nvinfo : EIATTR_EXIT_INSTR_OFFSETS
	.align		4
        /*0058*/ 	.byte	0x04, 0x1c
        /*005a*/ 	.short	(.L_59 - .L_58)


	//   ....[0]....
.L_58:
        /*005c*/ 	.word	0x00000070


	//   ....[1]....
        /*0060*/ 	.word	0x00000130


	//----- nvinfo : EIATTR_CBANK_PARAM_SIZE
	.align		4
.L_59:
        /*0064*/ 	.byte	0x03, 0x19
        /*0066*/ 	.short	0x001c


	//----- nvinfo : EIATTR_PARAM_CBANK
	.align		4
        /*0068*/ 	.byte	0x04, 0x0a
        /*006a*/ 	.short	(.L_61 - .L_60)
	.align		4
.L_60:
        /*006c*/ 	.word	index@(.nv.constant0._Z14vectorAdd_FP32PfS_S_i)
        /*0070*/ 	.short	0x0380
        /*0072*/ 	.short	0x001c


	//----- nvinfo : EIATTR_SW_WAR
	.align		4
.L_61:
        /*0074*/ 	.byte	0x04, 0x36
        /*0076*/ 	.short	(.L_63 - .L_62)
.L_62:
        /*0078*/ 	.word	0x00000008
.L_63:


//--------------------- .nv.callgraph             --------------------------
	.section	.nv.callgraph,"",@"SHT_CUDA_CALLGRAPH"
	.align	4
	.sectionentsize	8
	.align		4
        /*0000*/ 	.word	0x00000000
	.align		4
        /*0004*/ 	.word	0xffffffff
	.align		4
        /*0008*/ 	.word	0x00000000
	.align		4
        /*000c*/ 	.word	0xfffffffe
	.align		4
        /*0010*/ 	.word	0x00000000
	.align		4
        /*0014*/ 	.word	0xfffffffd
	.align		4
        /*0018*/ 	.word	0x00000000
	.align		4
        /*001c*/ 	.word	0xfffffffc


//--------------------- .text._Z20convert_fp32_to_fp16PfP6__halfi --------------------------
	.section	.text._Z20convert_fp32_to_fp16PfP6__halfi,"ax",@progbits
	.align	128
        .global         _Z20convert_fp32_to_fp16PfP6__halfi
        .type           _Z20convert_fp32_to_fp16PfP6__halfi,@function
        .size           _Z20convert_fp32_to_fp16PfP6__halfi,(.L_x_3 - _Z20convert_fp32_to_fp16PfP6__halfi)
        .other          _Z20convert_fp32_to_fp16PfP6__halfi,@"STO_CUDA_ENTRY STV_DEFAULT"
_Z20convert_fp32_to_fp16PfP6__halfi:
.text._Z20convert_fp32_to_fp16PfP6__halfi:
[----:B------:R-:W-:Y:S01]  /*0000*/  LDC R1, c[0x0][0x37c] ;  /* 0x0000df00ff017b82 */ /* 0x000fe20000000800 */
[----:B------:R-:W0:Y:S07]  /*0010*/  S2R R0, SR_TID.X ;  /* 0x0000000000007919 */ /* 0x000e2e0000002100 */
[----:B------:R-:W0:Y:S01]  /*0020*/  S2UR UR4, SR_CTAID.X ;  /* 0x00000000000479c3 */ /* 0x000e220000002500 */
[----:B------:R-:W1:Y:S07]  /*0030*/  LDCU UR5, c[0x0][0x390] ;  /* 0x00007200ff0577ac */ /* 0x000e6e0008000800 */
[----:B------:R-:W0:Y:S02]  /*0040*/  LDC R7, c[0x0][0x360] ;  /* 0x0000d800ff077b82 */ /* 0x000e240000000800 */
[----:B0-----:R-:W-:-:S05]  /*0050*/  IMAD R7, R7, UR4, R0 ;  /* 0x0000000407077c24 */ /* 0x001fca000f8e0200 */
[----:B-1----:R-:W-:-:S13]  /*0060*/  ISETP.GE.AND P0, PT, R7, UR5, PT ;  /* 0x0000000507007c0c */ /* 0x002fda000bf06270 */
[----:B------:R-:W-:Y:S05]  /*0070*/  @P0 EXIT ;  /* 0x000000000000094d */ /* 0x000fea0003800000 */
[----:B------:R-:W0:Y:S01]  /*0080*/  LDC.64 R2, c[0x0][0x380] ;  /* 0x0000e000ff027b82 */ /* 0x000e220000000a00 */
[----:B------:R-:W1:Y:S07]  /*0090*/  LDCU.64 UR4, c[0x0][0x358] ;  /* 0x00006b00ff0477ac */ /* 0x000e6e0008000a00 */
[----:B------:R-:W2:Y:S01]  /*00a0*/  LDC.64 R4, c[0x0][0x388] ;  /* 0x0000e200ff047b82 */ /* 0x000ea20000000a00 */
[----:B0-----:R-:W-:-:S06]  /*00b0*/  IMAD.WIDE R2, R7, 0x4, R2 ;  /* 0x0000000407027825 */ /* 0x001fcc00078e0202 */
[----:B-1----:R-:W3:Y:S01]  /*00c0*/  LDG.E R2, desc[UR4][R2.64] ;  /* 0x0000000402027981 */ /* 0x002ee2000c1e1900 */
[----:B--2---:R-:W-:Y:S01]  /*00d0*/  IMAD.WIDE R4, R7, 0x2, R4 ;  /* 0x0000000207047825 */ /* 0x004fe200078e0204 */
[----:B---3--:R-:W-:-:S05]  /*00e0*/  F2FP.F16.F32.PACK_AB R0, RZ, R2 ;  /* 0x00000002ff00723e */ /* 0x008fca00000000ff */
[----:B------:R-:W-:Y:S01]  /*00f0*/  STG.E.U16 desc[UR4][R4.64], R0 ;  /* 0x0000000004007986 */ /* 0x000fe2000c101504 */
[----:B------:R-:W-:Y:S05]  /*0100*/  EXIT ;  /* 0x000000000000794d */ /* 0x000fea0003800000 */
.L_x_0:
[----:B------:R-:W-:-:S00]  /*0110*/  BRA `(.L_x_0) ;  /* 0xfffffffc00fc7947 */ /* 0x000fc0000383ffff */
[----:B------:R-:W-:-:S00]  /*0120*/  NOP ;  /* 0x0000000000007918 */ /* 0x000fc00000000000 */
        /* <DEDUP_REMOVED lines=13> */
.L_x_3:


//--------------------- .text._Z14vectorAdd_FP16P6__halfS0_S0_i --------------------------
	.section	.text._Z14vectorAdd_FP16P6__halfS0_S0_i,"ax",@progbits
	.align	128
        .global         _Z14vectorAdd_FP16P6__halfS0_S0_i
        .type           _Z14vectorAdd_FP16P6__halfS0_S0_i,@function
        .size           _Z14vectorAdd_FP16P6__halfS0_S0_i,(.L_x_4 - _Z14vectorAdd_FP16P6__halfS0_S0_i)
        .other          _Z14vectorAdd_FP16P6__halfS0_S0_i,@"STO_CUDA_ENTRY STV_DEFAULT"
_Z14vectorAdd_FP16P6__halfS0_S0_i:
.text._Z14vectorAdd_FP16P6__halfS0_S0_i:
        /* <DEDUP_REMOVED lines=10> */
[----:B------:R-:W2:Y:S08]  /*00a0*/  LDC.64 R4, c[0x0][0x388] ;  /* 0x0000e200ff047b82 */ /* 0x000eb00000000a00 */
[----:B------:R-:W3:Y:S01]  /*00b0*/  LDC.64 R6, c[0x0][0x390] ;  /* 0x0000e400ff067b82 */ /* 0x000ee20000000a00 */
[----:B0-----:R-:W-:-:S06]  /*00c0*/  IMAD.WIDE R2, R9, 0x2, R2 ;  /* 0x0000000209027825 */ /* 0x001fcc00078e0202 */
[----:B-1----:R-:W4:Y:S01]  /*00d0*/  LDG.E.U16 R2, desc[UR4][R2.64] ;  /* 0x0000000402027981 */ /* 0x002f22000c1e1500 */
[----:B--2---:R-:W-:-:S06]  /*00e0*/  IMAD.WIDE R4, R9, 0x2, R4 ;  /* 0x0000000209047825 */ /* 0x004fcc00078e0204 */
[----:B------:R-:W4:Y:S01]  /*00f0*/  LDG.E.U16 R5, desc[UR4][R4.64] ;  /* 0x0000000404057981 */ /* 0x000f22000c1e1500 */
[----:B---3--:R-:W-:-:S04]  /*0100*/  IMAD.WIDE R6, R9, 0x2, R6 ;  /* 0x0000000209067825 */ /* 0x008fc800078e0206 */
[----:B----4-:R-:W-:-:S05]  /*0110*/  HADD2 R5, R2.H0_H0, R5.H0_H0 ;  /* 0x2000000502057230 */ /* 0x010fca0000000800 */
[----:B------:R-:W-:Y:S01]  /*0120*/  STG.E.U16 desc[UR4][R6.64], R5 ;  /* 0x0000000506007986 */ /* 0x000fe2000c101504 */
[----:B------:R-:W-:Y:S05]  /*0130*/  EXIT ;  /* 0x000000000000794d */ /* 0x000fea0003800000 */
.L_x_1:
        /* <DEDUP_REMOVED lines=12> */
.L_x_4:


//--------------------- .text._Z14vectorAdd_FP32PfS_S_i --------------------------
	.section	.text._Z14vectorAdd_FP32PfS_S_i,"ax",@progbits
	.align	128
        .global         _Z14vectorAdd_FP32PfS_S_i
        .type           _Z14vectorAdd_FP32PfS_S_i,@function
        .size           _Z14vectorAdd_FP32PfS_S_i,(.L_x_5 - _Z14vectorAdd_FP32PfS_S_i)
        .other          _Z14vectorAdd_FP32PfS_S_i,@"STO_CUDA_ENTRY STV_DEFAULT"
_Z14vectorAdd_FP32PfS_S_i:
.text._Z14vectorAdd_FP32PfS_S_i:
        /* <DEDUP_REMOVED lines=13> */
[----:B-1----:R-:W4:Y:S01]  /*00d0*/  LDG.E R2, desc[UR4][R2.64] ;  /* 0x0000000402027981 */ /* 0x002f22000c1e1900 */
[----:B--2---:R-:W-:-:S06]  /*00e0*/  IMAD.WIDE R4, R9, 0x4, R4 ;  /* 0x0000000409047825 */ /* 0x004fcc00078e0204 */
[----:B------:R-:W4:Y:S01]  /*00f0*/  LDG.E R5, desc[UR4][R4.64] ;  /* 0x0000000404057981 */ /* 0x000f22000c1e1900 */
[----:B---3--:R-:W-:-:S04]  /*0100*/  IMAD.WIDE R6, R9, 0x4, R6 ;  /* 0x0000000409067825 */ /* 0x008fc800078e0206 */
[----:B----4-:R-:W-:-:S05]  /*0110*/  FADD R9, R2, R5 ;  /* 0x0000000502097221 */ /* 0x010fca0000000000 */
[----:B------:R-:W-:Y:S01]  /*0120*/  STG.E desc[UR4][R6.64], R9 ;  /* 0x0000000906007986 */ /* 0x000fe2000c101904 */
[----:B------:R-:W-:Y:S05]  /*0130*/  EXIT ;  /* 0x000000000000794d */ /* 0x000fea0003800000 */
.L_x_2:
        /* <DEDUP_REMOVED lines=12> */
.L_x_5:


//--------------------- .nv.shared.reserved.0     --------------------------
	.section	.nv.shared.reserved.0,"aw",@nobits
	.weak		__nv_reservedSMEM_offset_0_alias
	.size		__nv_reservedSMEM_offset_0_alias, 0, 64
	.other		__nv_reservedSMEM_offset_0_alias,@"STO_CUDA_RESERVED_SHARED STV_DEFAULT"
__nv_reservedSMEM_offset_0_alias:
	.zero		0
	.zero		64


//--------------------- .nv.constant0._Z20convert_fp32_to_fp16PfP6__halfi --------------------------
	.section	.nv.constant0._Z20convert_fp32_to_fp16PfP6__halfi,"a",@progbits
	.sectionflags	@""
	.align	4
.nv.constant0._Z20convert_fp32_to_fp16PfP6__halfi:
	.zero		916


//--------------------- .nv.constant0._Z14vectorAdd_FP16P6__halfS0_S0_i --------------------------
	.section	.nv.constant0._Z14vectorAdd_FP16P6__halfS0_S0_i,"a",@progbits
	.sectionflags	@""
	.align	4
.nv.constant0._Z14vectorAdd_FP16P6__halfS0_S0_i:
	.zero		924


//--------------------- .nv.constant0._Z14vectorAdd_FP32PfS_S_i --------------------------
	.section	.nv.constant0._Z14vectorAdd_FP32PfS_S_i,"a",@progbits
	.sectionflags	@""
	.align	4
.nv.constant0._Z14vectorAdd_FP32PfS_S_i:
	.zero		924


//--------------------- SYMBOLS --------------------------

	.type		.nv.reservedSmem.offset0,@object
	.size		.nv.reservedSmem.offset0,0x4
